	.headerflags	@"EF_CUDA_TEXMODE_UNIFIED EF_CUDA_64BIT_ADDRESS EF_CUDA_ACCELERATORS EF_CUDA_SM90 EF_CUDA_VIRTUAL_SM(EF_CUDA_SM90)"
	.elftype	@"ET_EXEC"


//--------------------- .nv.info                  --------------------------
	.section	.nv.info,"",@"SHT_CUDA_INFO"
	.align	4


	//----- nvinfo : EIATTR_REGCOUNT
	.align		4
        /*0000*/ 	.byte	0x04, 0x2f
        /*0002*/ 	.short	(.L_3 - .L_2)
	.align		4
.L_2:
        /*0004*/ 	.word	index@(triton_poi_fused__native_batch_norm_legit_no_training_leaky_relu_7)
        /*0008*/ 	.word	0x00000010


	//----- nvinfo : EIATTR_MIN_STACK_SIZE
	.align		4
.L_3:
        /*000c*/ 	.byte	0x04, 0x12
        /*000e*/ 	.short	(.L_5 - .L_4)
	.align		4
.L_4:
        /*0010*/ 	.word	index@(triton_poi_fused__native_batch_norm_legit_no_training_leaky_relu_7)
        /*0014*/ 	.word	0x00000000


	//----- nvinfo : EIATTR_FRAME_SIZE
	.align		4
.L_5:
        /*0018*/ 	.byte	0x04, 0x11
        /*001a*/ 	.short	(.L_7 - .L_6)
	.align		4
.L_6:
        /*001c*/ 	.word	index@(triton_poi_fused__native_batch_norm_legit_no_training_leaky_relu_7)
        /*0020*/ 	.word	0x00000000


	//----- nvinfo : EIATTR_MIN_STACK_SIZE
	.align		4
.L_7:
        /*0024*/ 	.byte	0x04, 0x12
        /*0026*/ 	.short	(.L_9 - .L_8)
	.align		4
.L_8:
        /*0028*/ 	.word	index@(triton_poi_fused__native_batch_norm_legit_no_training_leaky_relu_7)
        /*002c*/ 	.word	0x00000000
.L_9:


//--------------------- .nv.info.triton_poi_fused__native_batch_norm_legit_no_training_leaky_relu_7 --------------------------
	.section	.nv.info.triton_poi_fused__native_batch_norm_legit_no_training_leaky_relu_7,"",@"SHT_CUDA_INFO"
	.sectionflags	@""
	.align	4


	//----- nvinfo : EIATTR_CUDA_API_VERSION
	.align		4
        /*0000*/ 	.byte	0x04, 0x37
        /*0002*/ 	.short	(.L_11 - .L_10)
.L_10:
        /*0004*/ 	.word	0x0000007c


	//----- nvinfo : EIATTR_KPARAM_INFO
	.align		4
.L_11:
        /*0008*/ 	.byte	0x04, 0x17
        /*000a*/ 	.short	(.L_13 - .L_12)
.L_12:
        /*000c*/ 	.word	0x00000000
        /*0010*/ 	.short	0x0006
        /*0012*/ 	.short	0x0030
        /*0014*/ 	.byte	0x00, 0xf0, 0x11, 0x00


	//----- nvinfo : EIATTR_KPARAM_INFO
	.align		4
.L_13:
        /*0018*/ 	.byte	0x04, 0x17
        /*001a*/ 	.short	(.L_15 - .L_14)
.L_14:
        /*001c*/ 	.word	0x00000000
        /*0020*/ 	.short	0x0005
        /*0022*/ 	.short	0x0028
        /*0024*/ 	.byte	0x00, 0xf4, 0x21, 0x00


	//----- nvinfo : EIATTR_KPARAM_INFO
	.align		4
.L_15:
        /*0028*/ 	.byte	0x04, 0x17
        /*002a*/ 	.short	(.L_17 - .L_16)
.L_16:
        /*002c*/ 	.word	0x00000000
        /*0030*/ 	.short	0x0004
        /*0032*/ 	.short	0x0020
        /*0034*/ 	.byte	0x00, 0xf4, 0x21, 0x00


	//----- nvinfo : EIATTR_KPARAM_INFO
	.align		4
.L_17:
        /*0038*/ 	.byte	0x04, 0x17
        /*003a*/ 	.short	(.L_19 - .L_18)
.L_18:
        /*003c*/ 	.word	0x00000000
        /*0040*/ 	.short	0x0003
        /*0042*/ 	.short	0x0018
        /*0044*/ 	.byte	0x00, 0xf4, 0x21, 0x00


	//----- nvinfo : EIATTR_KPARAM_INFO
	.align		4
.L_19:
        /*0048*/ 	.byte	0x04, 0x17
        /*004a*/ 	.short	(.L_21 - .L_20)
.L_20:
        /*004c*/ 	.word	0x00000000
        /*0050*/ 	.short	0x0002
        /*0052*/ 	.short	0x0010
        /*0054*/ 	.byte	0x00, 0xf4, 0x21, 0x00


	//----- nvinfo : EIATTR_KPARAM_INFO
	.align		4
.L_21:
        /*0058*/ 	.byte	0x04, 0x17
        /*005a*/ 	.short	(.L_23 - .L_22)
.L_22:
        /*005c*/ 	.word	0x00000000
        /*0060*/ 	.short	0x0001
        /*0062*/ 	.short	0x0008
        /*0064*/ 	.byte	0x00, 0xf4, 0x21, 0x00


	//----- nvinfo : EIATTR_KPARAM_INFO
	.align		4
.L_23:
        /*0068*/ 	.byte	0x04, 0x17
        /*006a*/ 	.short	(.L_25 - .L_24)
.L_24:
        /*006c*/ 	.word	0x00000000
        /*0070*/ 	.short	0x0000
        /*0072*/ 	.short	0x0000
        /*0074*/ 	.byte	0x00, 0xf4, 0x21, 0x00


	//----- nvinfo : EIATTR_SPARSE_MMA_MASK
	.align		4
.L_25:
        /*0078*/ 	.byte	0x03, 0x50
        /*007a*/ 	.short	0x0000


	//----- nvinfo : EIATTR_MAXREG_COUNT
	.align		4
        /*007c*/ 	.byte	0x03, 0x1b
        /*007e*/ 	.short	0x00ff


	//----- nvinfo : EIATTR_EXIT_INSTR_OFFSETS
	.align		4
        /*0080*/ 	.byte	0x04, 0x1c
        /*0082*/ 	.short	(.L_27 - .L_26)


	//   ....[0]....
.L_26:
        /*0084*/ 	.word	0x000003d0


	//----- nvinfo : EIATTR_REQNTID
	.align		4
.L_27:
        /*0088*/ 	.byte	0x04, 0x10
        /*008a*/ 	.short	(.L_29 - .L_28)
.L_28:
        /*008c*/ 	.word	0x00000100
        /*0090*/ 	.word	0x00000001
        /*0094*/ 	.word	0x00000001


	//----- nvinfo : EIATTR_CBANK_PARAM_SIZE
	.align		4
.L_29:
        /*0098*/ 	.byte	0x03, 0x19
        /*009a*/ 	.short	0x0034


	//----- nvinfo : EIATTR_PARAM_CBANK
	.align		4
        /*009c*/ 	.byte	0x04, 0x0a
        /*009e*/ 	.short	(.L_31 - .L_30)
	.align		4
.L_30:
        /*00a0*/ 	.word	index@(.nv.constant0.triton_poi_fused__native_batch_norm_legit_no_training_leaky_relu_7)
        /*00a4*/ 	.short	0x0210
        /*00a6*/ 	.short	0x0034


	//----- nvinfo : EIATTR_SW_WAR
	.align		4
.L_31:
        /*00a8*/ 	.byte	0x04, 0x36
        /*00aa*/ 	.short	(.L_33 - .L_32)
.L_32:
        /*00ac*/ 	.word	0x00000008
.L_33:


//--------------------- .nv.callgraph             --------------------------
	.section	.nv.callgraph,"",@"SHT_CUDA_CALLGRAPH"
	.align	4
	.sectionentsize	8
	.align		4
        /*0000*/ 	.word	0x00000000
	.align		4
        /*0004*/ 	.word	0xffffffff
	.align		4
        /*0008*/ 	.word	0x00000000
	.align		4
        /*000c*/ 	.word	0xfffffffe
	.align		4
        /*0010*/ 	.word	0x00000000
	.align		4
        /*0014*/ 	.word	0xfffffffd
	.align		4
        /*0018*/ 	.word	0x00000000
	.align		4
        /*001c*/ 	.word	0xfffffffc


//--------------------- .nv.constant4             --------------------------
	.section	.nv.constant4,"a",@progbits
	.align	8
	.align		8
.nv.constant4:
        /*0000*/ 	.dword	_$_str
	.align		8
        /*0008*/ 	.dword	_$_str_$_2


//--------------------- .text.triton_poi_fused__native_batch_norm_legit_no_training_leaky_relu_7 --------------------------
	.section	.text.triton_poi_fused__native_batch_norm_legit_no_training_leaky_relu_7,"ax",@progbits
	.align	128
        .global         triton_poi_fused__native_batch_norm_legit_no_training_leaky_relu_7
        .type           triton_poi_fused__native_batch_norm_legit_no_training_leaky_relu_7,@function
        .size           triton_poi_fused__native_batch_norm_legit_no_training_leaky_relu_7,(.L_x_1 - triton_poi_fused__native_batch_norm_legit_no_training_leaky_relu_7)
        .other          triton_poi_fused__native_batch_norm_legit_no_training_leaky_relu_7,@"STO_CUDA_ENTRY STV_DEFAULT"
triton_poi_fused__native_batch_norm_legit_no_training_leaky_relu_7:
.text.triton_poi_fused__native_batch_norm_legit_no_training_leaky_relu_7:
[----:B------:R-:W-:Y:S01]  /*0000*/  LDC R1, c[0x0][0x28] ;  /* 0x00000a00ff017b82 */ /* 0x000fe20000000800 */
[----:B------:R-:W1:Y:S07]  /*0010*/  S2R R0, SR_TID.X ;  /* 0x0000000000007919 */ /* 0x000e6e0000002100 */
[----:B------:R-:W2:Y:S01]  /*0020*/  LDC.64 R2, c[0x0][0x228] ;  /* 0x00008a00ff027b82 */ /* 0x000ea20000000a00 */
[----:B------:R-:W-:Y:S01]  /*0030*/  ULDC.64 UR4, c[0x0][0x208] ;  /* 0x0000820000047ab9 */ /* 0x000fe20000000a00 */
[----:B------:R-:W3:Y:S06]  /*0040*/  S2R R7, SR_CTAID.X ;  /* 0x0000000000077919 */ /* 0x000eec0000002500 */
[----:B------:R-:W4:Y:S08]  /*0050*/  LDC.64 R8, c[0x0][0x230] ;  /* 0x00008c00ff087b82 */ /* 0x000f300000000a00 */
[----:B------:R-:W5:Y:S01]  /*0060*/  LDC.64 R10, c[0x0][0x238] ;  /* 0x00008e00ff0a7b82 */ /* 0x000f620000000a00 */
[----:B-1----:R-:W-:-:S02]  /*0070*/  SHF.L.U32 R0, R0, 0x1, RZ ;  /* 0x0000000100007819 */ /* 0x002fc400000006ff */
[----:B---3--:R-:W-:Y:S02]  /*0080*/  SHF.R.S32.HI R5, RZ, 0x16, R7 ;  /* 0x00000016ff057819 */ /* 0x008fe40000011407 */
[----:B------:R-:W-:Y:S02]  /*0090*/  LOP3.LUT R0, R0, 0x1fe, RZ, 0xc0, !PT ;  /* 0x000001fe00007812 */ /* 0x000fe400078ec0ff */
[----:B------:R-:W-:Y:S02]  /*00a0*/  SGXT R5, R5, 0x1 ;  /* 0x000000010505781a */ /* 0x000fe40000000200 */
[----:B------:R-:W-:Y:S02]  /*00b0*/  LEA R0, R7, R0, 0x9 ;  /* 0x0000000007007211 */ /* 0x000fe400078e48ff */
[----:B------:R-:W1:Y:S02]  /*00c0*/  LDC.64 R6, c[0x0][0x220] ;  /* 0x00008800ff067b82 */ /* 0x000e640000000a00 */
[----:B------:R-:W-:-:S04]  /*00d0*/  LEA.HI R5, R5, R0, RZ, 0x7 ;  /* 0x0000000005057211 */ /* 0x000fc800078f38ff */
[----:B------:R-:W-:-:S04]  /*00e0*/  LOP3.LUT R5, R5, 0xffffff80, RZ, 0xc0, !PT ;  /* 0xffffff8005057812 */ /* 0x000fc800078ec0ff */
[----:B------:R-:W-:Y:S02]  /*00f0*/  IADD3 R13, R0, -R5, RZ ;  /* 0x80000005000d7210 */ /* 0x000fe40007ffe0ff */
[----:B------:R-:W3:Y:S03]  /*0100*/  LDC.64 R4, c[0x0][0x218] ;  /* 0x00008600ff047b82 */ /* 0x000ee60000000a00 */
[----:B--2---:R-:W-:-:S06]  /*0110*/  IMAD.WIDE R2, R13, 0x4, R2 ;  /* 0x000000040d027825 */ /* 0x004fcc00078e0202 */
[----:B------:R-:W2:Y:S01]  /*0120*/  LDG.E.EL.64 R2, desc[UR4][R2.64] ;  /* 0x0000000402027981 */ /* 0x000ea2000c2e1b00 */
[----:B-1----:R-:W-:-:S06]  /*0130*/  IMAD.WIDE R6, R13, 0x4, R6 ;  /* 0x000000040d067825 */ /* 0x002fcc00078e0206 */
[----:B------:R-:W2:Y:S01]  /*0140*/  LDG.E.EL.64 R6, desc[UR4][R6.64] ;  /* 0x0000000406067981 */ /* 0x000ea2000c2e1b00 */
[----:B---3--:R-:W-:-:S06]  /*0150*/  IMAD.WIDE R4, R0, 0x4, R4 ;  /* 0x0000000400047825 */ /* 0x008fcc00078e0204 */
[----:B------:R-:W3:Y:S01]  /*0160*/  LDG.E.64 R4, desc[UR4][R4.64] ;  /* 0x0000000404047981 */ /* 0x000ee2000c1e1b00 */
[----:B----4-:R-:W-:-:S04]  /*0170*/  IMAD.WIDE R8, R13, 0x4, R8 ;  /* 0x000000040d087825 */ /* 0x010fc800078e0208 */
[----:B-----5:R-:W-:Y:S02]  /*0180*/  IMAD.WIDE R10, R13, 0x4, R10 ;  /* 0x000000040d0a7825 */ /* 0x020fe400078e020a */
[----:B------:R-:W4:Y:S04]  /*0190*/  LDG.E.EL.64 R8, desc[UR4][R8.64] ;  /* 0x0000000408087981 */ /* 0x000f28000c2e1b00 */
[----:B------:R-:W4:Y:S01]  /*01a0*/  LDG.E.EL.64 R10, desc[UR4][R10.64] ;  /* 0x000000040a0a7981 */ /* 0x000f22000c2e1b00 */
[----:B--2---:R-:W-:Y:S01]  /*01b0*/  FADD R2, R2, 9.9999997473787516356e-06 ;  /* 0x3727c5ac02027421 */ /* 0x004fe20000000000 */
[----:B------:R-:W-:-:S03]  /*01c0*/  FADD R3, R3, 9.9999997473787516356e-06 ;  /* 0x3727c5ac03037421 */ /* 0x000fc60000000000 */
[----:B------:R-:W1:Y:S08]  /*01d0*/  MUFU.SQRT R12, R2 ;  /* 0x00000002000c7308 */ /* 0x000e700000002000 */
[----:B------:R-:W2:Y:S01]  /*01e0*/  MUFU.SQRT R13, R3 ;  /* 0x00000003000d7308 */ /* 0x000ea20000002000 */
[C---:B-1----:R-:W-:Y:S02]  /*01f0*/  FSETP.GT.AND P0, PT, R12.reuse, 8.50705917302346158658e+37, PT ;  /* 0x7e8000000c00780b */ /* 0x042fe40003f04000 */
[----:B------:R-:W-:-:S02]  /*0200*/  FSETP.GEU.AND P2, PT, R12, 1.175494350822287508e-38, PT ;  /* 0x008000000c00780b */ /* 0x000fc40003f4e000 */
[C---:B--2---:R-:W-:Y:S02]  /*0210*/  FSETP.GT.AND P1, PT, R13.reuse, 8.50705917302346158658e+37, PT ;  /* 0x7e8000000d00780b */ /* 0x044fe40003f24000 */
[----:B------:R-:W-:-:S07]  /*0220*/  FSETP.GEU.AND P3, PT, R13, 1.175494350822287508e-38, PT ;  /* 0x008000000d00780b */ /* 0x000fce0003f6e000 */
[----:B------:R-:W-:Y:S01]  /*0230*/  @P0 FMUL R12, R12, 0.25 ;  /* 0x3e8000000c0c0820 */ /* 0x000fe20000400000 */
[----:B------:R-:W-:-:S03]  /*0240*/  HFMA2.MMA R2, -RZ, RZ, 1.625, 0 ;  /* 0x3e800000ff027435 */ /* 0x000fc600000001ff */
[----:B------:R-:W-:Y:S01]  /*0250*/  @!P2 FMUL R12, R12, 16777216 ;  /* 0x4b8000000c0ca820 */ /* 0x000fe20000400000 */
[----:B------:R-:W-:-:S04]  /*0260*/  @P1 FMUL R13, R13, 0.25 ;  /* 0x3e8000000d0d1820 */ /* 0x000fc80000400000 */
[----:B------:R-:W-:Y:S01]  /*0270*/  @!P3 FMUL R13, R13, 16777216 ;  /* 0x4b8000000d0db820 */ /* 0x000fe20000400000 */
[----:B------:R-:W1:Y:S01]  /*0280*/  MUFU.RCP R12, R12 ;  /* 0x0000000c000c7308 */ /* 0x000e620000001000 */
[----:B------:R-:W-:-:S07]  /*0290*/  FSEL R3, R2, 1, P0 ;  /* 0x3f80000002037808 */ /* 0x000fce0000000000 */
[----:B------:R-:W2:Y:S01]  /*02a0*/  MUFU.RCP R13, R13 ;  /* 0x0000000d000d7308 */ /* 0x000ea20000001000 */
[----:B------:R-:W-:Y:S01]  /*02b0*/  FSEL R2, R2, 1, P1 ;  /* 0x3f80000002027808 */ /* 0x000fe20000800000 */
[----:B------:R-:W-:Y:S01]  /*02c0*/  @!P2 FMUL R3, R3, 16777216 ;  /* 0x4b8000000303a820 */ /* 0x000fe20000400000 */
[----:B---3--:R-:W-:-:S03]  /*02d0*/  FADD R5, R5, -R7 ;  /* 0x8000000705057221 */ /* 0x008fc60000000000 */
[----:B------:R-:W-:Y:S01]  /*02e0*/  @!P3 FMUL R2, R2, 16777216 ;  /* 0x4b8000000202b820 */ /* 0x000fe20000400000 */
[----:B------:R-:W-:Y:S01]  /*02f0*/  FADD R4, R4, -R6 ;  /* 0x8000000604047221 */ /* 0x000fe20000000000 */
[----:B-1----:R-:W-:Y:S02]  /*0300*/  FMUL R7, R12, R3 ;  /* 0x000000030c077220 */ /* 0x002fe40000400000 */
[----:B--2---:R-:W-:Y:S02]  /*0310*/  FMUL R6, R13, R2 ;  /* 0x000000020d067220 */ /* 0x004fe40000400000 */
[----:B------:R-:W1:Y:S01]  /*0320*/  LDC.64 R2, c[0x0][0x210] ;  /* 0x00008400ff027b82 */ /* 0x000e620000000a00 */
[----:B------:R-:W-:Y:S01]  /*0330*/  FMUL R7, R4, R7 ;  /* 0x0000000704077220 */ /* 0x000fe20000400000 */
[----:B------:R-:W-:-:S03]  /*0340*/  FMUL R6, R5, R6 ;  /* 0x0000000605067220 */ /* 0x000fc60000400000 */
[----:B----4-:R-:W-:Y:S01]  /*0350*/  FFMA R8, R8, R7, R10 ;  /* 0x0000000708087223 */ /* 0x010fe2000000000a */
[----:B------:R-:W-:-:S04]  /*0360*/  FFMA R9, R9, R6, R11 ;  /* 0x0000000609097223 */ /* 0x000fc8000000000b */
[----:B------:R-:W-:Y:S02]  /*0370*/  FSETP.GT.AND P0, PT, R8, RZ, PT ;  /* 0x000000ff0800720b */ /* 0x000fe40003f04000 */
[----:B------:R-:W-:-:S11]  /*0380*/  FSETP.GT.AND P1, PT, R9, RZ, PT ;  /* 0x000000ff0900720b */ /* 0x000fd60003f24000 */
[----:B------:R-:W-:Y:S01]  /*0390*/  @!P0 FMUL R8, R8, 0.0099999997764825820923 ;  /* 0x3c23d70a08088820 */ /* 0x000fe20000400000 */
[----:B-1----:R-:W-:-:S04]  /*03a0*/  IMAD.WIDE R2, R0, 0x4, R2 ;  /* 0x0000000400027825 */ /* 0x002fc800078e0202 */
[----:B------:R-:W-:-:S05]  /*03b0*/  @!P1 FMUL R9, R9, 0.0099999997764825820923 ;  /* 0x3c23d70a09099820 */ /* 0x000fca0000400000 */
[----:B------:R-:W-:Y:S01]  /*03c0*/  STG.E.64 desc[UR4][R2.64], R8 ;  /* 0x0000000802007986 */ /* 0x000fe2000c101b04 */
[----:B------:R-:W-:Y:S05]  /*03d0*/  EXIT ;  /* 0x000000000000794d */ /* 0x000fea0003800000 */
.L_x_0:
[----:B------:R-:W-:-:S00]  /*03e0*/  BRA `(.L_x_0) ;  /* 0xfffffffc00fc7947 */ /* 0x000fc0000383ffff */
[----:B------:R-:W-:-:S00]  /*03f0*/  NOP ;  /* 0x0000000000007918 */ /* 0x000fc00000000000 */
        /* <DEDUP_REMOVED lines=8> */
.L_x_1:


//--------------------- .nv.global.init           --------------------------
	.section	.nv.global.init,"aw",@progbits
.nv.global.init:
	.type		_$_str,@object
	.size		_$_str,(_$_str_$_2 - _$_str)
_$_str:
        /*0000*/ 	.byte	0x5f, 0x5f, 0x43, 0x55, 0x44, 0x41, 0x5f, 0x46, 0x54, 0x5a, 0x00
	.type		_$_str_$_2,@object
	.size		_$_str_$_2,(.L_1 - _$_str_$_2)
_$_str_$_2:
        /*000b*/ 	.byte	0x5f, 0x5f, 0x43, 0x55, 0x44, 0x41, 0x5f, 0x50, 0x52, 0x45, 0x43, 0x5f, 0x53, 0x51, 0x52, 0x54
        /*001b*/ 	.byte	0x00
.L_1:


//--------------------- .nv.constant0.triton_poi_fused__native_batch_norm_legit_no_training_leaky_relu_7 --------------------------
	.section	.nv.constant0.triton_poi_fused__native_batch_norm_legit_no_training_leaky_relu_7,"a",@progbits
	.sectionflags	@""
	.align	4
.nv.constant0.triton_poi_fused__native_batch_norm_legit_no_training_leaky_relu_7:
	.zero		580
